//
// Generated by NVIDIA NVVM Compiler
//
// Compiler Build ID: CL-36424714
// Cuda compilation tools, release 13.0, V13.0.88
// Based on NVVM 20.0.0
//

.version 9.0
.target sm_100
.address_size 64

	// .globl	_Z22conv1d_tbc_kernel_bf16PKfS0_S0_Pfiiiii

.visible .entry _Z22conv1d_tbc_kernel_bf16PKfS0_S0_Pfiiiii(
	.param .u64 .ptr .align 1 _Z22conv1d_tbc_kernel_bf16PKfS0_S0_Pfiiiii_param_0,
	.param .u64 .ptr .align 1 _Z22conv1d_tbc_kernel_bf16PKfS0_S0_Pfiiiii_param_1,
	.param .u64 .ptr .align 1 _Z22conv1d_tbc_kernel_bf16PKfS0_S0_Pfiiiii_param_2,
	.param .u64 .ptr .align 1 _Z22conv1d_tbc_kernel_bf16PKfS0_S0_Pfiiiii_param_3,
	.param .u32 _Z22conv1d_tbc_kernel_bf16PKfS0_S0_Pfiiiii_param_4,
	.param .u32 _Z22conv1d_tbc_kernel_bf16PKfS0_S0_Pfiiiii_param_5,
	.param .u32 _Z22conv1d_tbc_kernel_bf16PKfS0_S0_Pfiiiii_param_6,
	.param .u32 _Z22conv1d_tbc_kernel_bf16PKfS0_S0_Pfiiiii_param_7,
	.param .u32 _Z22conv1d_tbc_kernel_bf16PKfS0_S0_Pfiiiii_param_8
)
{
	.reg .pred 	%p<18>;
	.reg .b16 	%rs<189>;
	.reg .b32 	%r<60>;
	.reg .b32 	%f<156>;
	.reg .b64 	%rd<31>;

	ld.param.u64 	%rd9, [_Z22conv1d_tbc_kernel_bf16PKfS0_S0_Pfiiiii_param_0];
	ld.param.u64 	%rd10, [_Z22conv1d_tbc_kernel_bf16PKfS0_S0_Pfiiiii_param_1];
	ld.param.u64 	%rd7, [_Z22conv1d_tbc_kernel_bf16PKfS0_S0_Pfiiiii_param_2];
	ld.param.u64 	%rd8, [_Z22conv1d_tbc_kernel_bf16PKfS0_S0_Pfiiiii_param_3];
	ld.param.u32 	%r29, [_Z22conv1d_tbc_kernel_bf16PKfS0_S0_Pfiiiii_param_4];
	ld.param.u32 	%r30, [_Z22conv1d_tbc_kernel_bf16PKfS0_S0_Pfiiiii_param_5];
	ld.param.u32 	%r26, [_Z22conv1d_tbc_kernel_bf16PKfS0_S0_Pfiiiii_param_6];
	ld.param.u32 	%r27, [_Z22conv1d_tbc_kernel_bf16PKfS0_S0_Pfiiiii_param_7];
	ld.param.u32 	%r28, [_Z22conv1d_tbc_kernel_bf16PKfS0_S0_Pfiiiii_param_8];
	cvta.to.global.u64 	%rd1, %rd10;
	cvta.to.global.u64 	%rd2, %rd9;
	mov.u32 	%r31, %ctaid.x;
	mov.u32 	%r32, %ntid.x;
	mov.u32 	%r33, %tid.x;
	mad.lo.s32 	%r1, %r31, %r32, %r33;
	mov.u32 	%r34, %ctaid.y;
	mov.u32 	%r35, %ntid.y;
	mov.u32 	%r36, %tid.y;
	mad.lo.s32 	%r37, %r34, %r35, %r36;
	mov.u32 	%r3, %tid.z;
	setp.ge.s32 	%p1, %r1, %r29;
	setp.ge.s32 	%p2, %r37, %r30;
	or.pred  	%p3, %p1, %p2;
	setp.ge.s32 	%p4, %r3, %r27;
	or.pred  	%p5, %p3, %p4;
	mov.f32 	%f154, 0f00000000;
	@%p5 bra 	$L__BB0_19;
	setp.lt.s32 	%p6, %r28, 1;
	@%p6 bra 	$L__BB0_18;
	setp.lt.s32 	%p7, %r26, 1;
	@%p7 bra 	$L__BB0_18;
	and.b32  	%r4, %r26, 15;
	and.b32  	%r5, %r26, 7;
	and.b32  	%r6, %r26, 2147483632;
	and.b32  	%r7, %r26, 3;
	neg.s32 	%r8, %r6;
	add.s64 	%rd3, %rd2, 32;
	add.s64 	%rd4, %rd1, 32;
	mul.lo.s32 	%r9, %r28, %r3;
	mov.f32 	%f154, 0f00000000;
	mov.b32 	%r53, 0;
$L__BB0_4:
	setp.lt.u32 	%p8, %r26, 16;
	add.s32 	%r40, %r53, %r1;
	mad.lo.s32 	%r41, %r40, %r30, %r37;
	mul.lo.s32 	%r11, %r41, %r26;
	add.s32 	%r42, %r53, %r9;
	mul.lo.s32 	%r12, %r42, %r26;
	mov.b32 	%r58, 0;
	@%p8 bra 	$L__BB0_7;
	mov.u32 	%r54, %r12;
	mov.u32 	%r55, %r11;
	mov.u32 	%r56, %r8;
$L__BB0_6:
	.pragma "nounroll";
	mul.wide.s32 	%rd11, %r55, 4;
	add.s64 	%rd12, %rd3, %rd11;
	mul.wide.s32 	%rd13, %r54, 4;
	add.s64 	%rd14, %rd4, %rd13;
	ld.global.f32 	%f21, [%rd12+-32];
	// begin inline asm
	{  cvt.rn.bf16.f32 %rs1, %f21;}

	// end inline asm
	ld.global.f32 	%f22, [%rd14+-32];
	// begin inline asm
	{  cvt.rn.bf16.f32 %rs2, %f22;}

	// end inline asm
	// begin inline asm
	{ mul.bf16 %rs3,%rs1,%rs2; }

	// end inline asm
	// begin inline asm
	{ cvt.f32.bf16 %f23, %rs3;}

	// end inline asm
	add.f32 	%f69, %f154, %f23;
	ld.global.f32 	%f24, [%rd12+-28];
	// begin inline asm
	{  cvt.rn.bf16.f32 %rs7, %f24;}

	// end inline asm
	ld.global.f32 	%f25, [%rd14+-28];
	// begin inline asm
	{  cvt.rn.bf16.f32 %rs8, %f25;}

	// end inline asm
	// begin inline asm
	{ mul.bf16 %rs9,%rs7,%rs8; }

	// end inline asm
	// begin inline asm
	{ cvt.f32.bf16 %f26, %rs9;}

	// end inline asm
	add.f32 	%f70, %f69, %f26;
	ld.global.f32 	%f27, [%rd12+-24];
	// begin inline asm
	{  cvt.rn.bf16.f32 %rs13, %f27;}

	// end inline asm
	ld.global.f32 	%f28, [%rd14+-24];
	// begin inline asm
	{  cvt.rn.bf16.f32 %rs14, %f28;}

	// end inline asm
	// begin inline asm
	{ mul.bf16 %rs15,%rs13,%rs14; }

	// end inline asm
	// begin inline asm
	{ cvt.f32.bf16 %f29, %rs15;}

	// end inline asm
	add.f32 	%f71, %f70, %f29;
	ld.global.f32 	%f30, [%rd12+-20];
	// begin inline asm
	{  cvt.rn.bf16.f32 %rs19, %f30;}

	// end inline asm
	ld.global.f32 	%f31, [%rd14+-20];
	// begin inline asm
	{  cvt.rn.bf16.f32 %rs20, %f31;}

	// end inline asm
	// begin inline asm
	{ mul.bf16 %rs21,%rs19,%rs20; }

	// end inline asm
	// begin inline asm
	{ cvt.f32.bf16 %f32, %rs21;}

	// end inline asm
	add.f32 	%f72, %f71, %f32;
	ld.global.f32 	%f33, [%rd12+-16];
	// begin inline asm
	{  cvt.rn.bf16.f32 %rs25, %f33;}

	// end inline asm
	ld.global.f32 	%f34, [%rd14+-16];
	// begin inline asm
	{  cvt.rn.bf16.f32 %rs26, %f34;}

	// end inline asm
	// begin inline asm
	{ mul.bf16 %rs27,%rs25,%rs26; }

	// end inline asm
	// begin inline asm
	{ cvt.f32.bf16 %f35, %rs27;}

	// end inline asm
	add.f32 	%f73, %f72, %f35;
	ld.global.f32 	%f36, [%rd12+-12];
	// begin inline asm
	{  cvt.rn.bf16.f32 %rs31, %f36;}

	// end inline asm
	ld.global.f32 	%f37, [%rd14+-12];
	// begin inline asm
	{  cvt.rn.bf16.f32 %rs32, %f37;}

	// end inline asm
	// begin inline asm
	{ mul.bf16 %rs33,%rs31,%rs32; }

	// end inline asm
	// begin inline asm
	{ cvt.f32.bf16 %f38, %rs33;}

	// end inline asm
	add.f32 	%f74, %f73, %f38;
	ld.global.f32 	%f39, [%rd12+-8];
	// begin inline asm
	{  cvt.rn.bf16.f32 %rs37, %f39;}

	// end inline asm
	ld.global.f32 	%f40, [%rd14+-8];
	// begin inline asm
	{  cvt.rn.bf16.f32 %rs38, %f40;}

	// end inline asm
	// begin inline asm
	{ mul.bf16 %rs39,%rs37,%rs38; }

	// end inline asm
	// begin inline asm
	{ cvt.f32.bf16 %f41, %rs39;}

	// end inline asm
	add.f32 	%f75, %f74, %f41;
	ld.global.f32 	%f42, [%rd12+-4];
	// begin inline asm
	{  cvt.rn.bf16.f32 %rs43, %f42;}

	// end inline asm
	ld.global.f32 	%f43, [%rd14+-4];
	// begin inline asm
	{  cvt.rn.bf16.f32 %rs44, %f43;}

	// end inline asm
	// begin inline asm
	{ mul.bf16 %rs45,%rs43,%rs44; }

	// end inline asm
	// begin inline asm
	{ cvt.f32.bf16 %f44, %rs45;}

	// end inline asm
	add.f32 	%f76, %f75, %f44;
	ld.global.f32 	%f45, [%rd12];
	// begin inline asm
	{  cvt.rn.bf16.f32 %rs49, %f45;}

	// end inline asm
	ld.global.f32 	%f46, [%rd14];
	// begin inline asm
	{  cvt.rn.bf16.f32 %rs50, %f46;}

	// end inline asm
	// begin inline asm
	{ mul.bf16 %rs51,%rs49,%rs50; }

	// end inline asm
	// begin inline asm
	{ cvt.f32.bf16 %f47, %rs51;}

	// end inline asm
	add.f32 	%f77, %f76, %f47;
	ld.global.f32 	%f48, [%rd12+4];
	// begin inline asm
	{  cvt.rn.bf16.f32 %rs55, %f48;}

	// end inline asm
	ld.global.f32 	%f49, [%rd14+4];
	// begin inline asm
	{  cvt.rn.bf16.f32 %rs56, %f49;}

	// end inline asm
	// begin inline asm
	{ mul.bf16 %rs57,%rs55,%rs56; }

	// end inline asm
	// begin inline asm
	{ cvt.f32.bf16 %f50, %rs57;}

	// end inline asm
	add.f32 	%f78, %f77, %f50;
	ld.global.f32 	%f51, [%rd12+8];
	// begin inline asm
	{  cvt.rn.bf16.f32 %rs61, %f51;}

	// end inline asm
	ld.global.f32 	%f52, [%rd14+8];
	// begin inline asm
	{  cvt.rn.bf16.f32 %rs62, %f52;}

	// end inline asm
	// begin inline asm
	{ mul.bf16 %rs63,%rs61,%rs62; }

	// end inline asm
	// begin inline asm
	{ cvt.f32.bf16 %f53, %rs63;}

	// end inline asm
	add.f32 	%f79, %f78, %f53;
	ld.global.f32 	%f54, [%rd12+12];
	// begin inline asm
	{  cvt.rn.bf16.f32 %rs67, %f54;}

	// end inline asm
	ld.global.f32 	%f55, [%rd14+12];
	// begin inline asm
	{  cvt.rn.bf16.f32 %rs68, %f55;}

	// end inline asm
	// begin inline asm
	{ mul.bf16 %rs69,%rs67,%rs68; }

	// end inline asm
	// begin inline asm
	{ cvt.f32.bf16 %f56, %rs69;}

	// end inline asm
	add.f32 	%f80, %f79, %f56;
	ld.global.f32 	%f57, [%rd12+16];
	// begin inline asm
	{  cvt.rn.bf16.f32 %rs73, %f57;}

	// end inline asm
	ld.global.f32 	%f58, [%rd14+16];
	// begin inline asm
	{  cvt.rn.bf16.f32 %rs74, %f58;}

	// end inline asm
	// begin inline asm
	{ mul.bf16 %rs75,%rs73,%rs74; }

	// end inline asm
	// begin inline asm
	{ cvt.f32.bf16 %f59, %rs75;}

	// end inline asm
	add.f32 	%f81, %f80, %f59;
	ld.global.f32 	%f60, [%rd12+20];
	// begin inline asm
	{  cvt.rn.bf16.f32 %rs79, %f60;}

	// end inline asm
	ld.global.f32 	%f61, [%rd14+20];
	// begin inline asm
	{  cvt.rn.bf16.f32 %rs80, %f61;}

	// end inline asm
	// begin inline asm
	{ mul.bf16 %rs81,%rs79,%rs80; }

	// end inline asm
	// begin inline asm
	{ cvt.f32.bf16 %f62, %rs81;}

	// end inline asm
	add.f32 	%f82, %f81, %f62;
	ld.global.f32 	%f63, [%rd12+24];
	// begin inline asm
	{  cvt.rn.bf16.f32 %rs85, %f63;}

	// end inline asm
	ld.global.f32 	%f64, [%rd14+24];
	// begin inline asm
	{  cvt.rn.bf16.f32 %rs86, %f64;}

	// end inline asm
	// begin inline asm
	{ mul.bf16 %rs87,%rs85,%rs86; }

	// end inline asm
	// begin inline asm
	{ cvt.f32.bf16 %f65, %rs87;}

	// end inline asm
	add.f32 	%f83, %f82, %f65;
	ld.global.f32 	%f66, [%rd12+28];
	// begin inline asm
	{  cvt.rn.bf16.f32 %rs91, %f66;}

	// end inline asm
	ld.global.f32 	%f67, [%rd14+28];
	// begin inline asm
	{  cvt.rn.bf16.f32 %rs92, %f67;}

	// end inline asm
	// begin inline asm
	{ mul.bf16 %rs93,%rs91,%rs92; }

	// end inline asm
	// begin inline asm
	{ cvt.f32.bf16 %f68, %rs93;}

	// end inline asm
	add.f32 	%f154, %f83, %f68;
	add.s32 	%r56, %r56, 16;
	add.s32 	%r55, %r55, 16;
	add.s32 	%r54, %r54, 16;
	setp.ne.s32 	%p9, %r56, 0;
	mov.u32 	%r58, %r6;
	@%p9 bra 	$L__BB0_6;
$L__BB0_7:
	setp.eq.s32 	%p10, %r4, 0;
	@%p10 bra 	$L__BB0_17;
	add.s32 	%r43, %r4, -1;
	setp.lt.u32 	%p11, %r43, 7;
	@%p11 bra 	$L__BB0_10;
	add.s32 	%r44, %r58, %r11;
	add.s32 	%r45, %r58, %r12;
	mul.wide.s32 	%rd15, %r44, 4;
	add.s64 	%rd16, %rd2, %rd15;
	ld.global.f32 	%f85, [%rd16];
	// begin inline asm
	{  cvt.rn.bf16.f32 %rs97, %f85;}

	// end inline asm
	mul.wide.s32 	%rd17, %r45, 4;
	add.s64 	%rd18, %rd1, %rd17;
	ld.global.f32 	%f86, [%rd18];
	// begin inline asm
	{  cvt.rn.bf16.f32 %rs98, %f86;}

	// end inline asm
	// begin inline asm
	{ mul.bf16 %rs99,%rs97,%rs98; }

	// end inline asm
	// begin inline asm
	{ cvt.f32.bf16 %f87, %rs99;}

	// end inline asm
	add.f32 	%f109, %f154, %f87;
	ld.global.f32 	%f88, [%rd16+4];
	// begin inline asm
	{  cvt.rn.bf16.f32 %rs103, %f88;}

	// end inline asm
	ld.global.f32 	%f89, [%rd18+4];
	// begin inline asm
	{  cvt.rn.bf16.f32 %rs104, %f89;}

	// end inline asm
	// begin inline asm
	{ mul.bf16 %rs105,%rs103,%rs104; }

	// end inline asm
	// begin inline asm
	{ cvt.f32.bf16 %f90, %rs105;}

	// end inline asm
	add.f32 	%f110, %f109, %f90;
	ld.global.f32 	%f91, [%rd16+8];
	// begin inline asm
	{  cvt.rn.bf16.f32 %rs109, %f91;}

	// end inline asm
	ld.global.f32 	%f92, [%rd18+8];
	// begin inline asm
	{  cvt.rn.bf16.f32 %rs110, %f92;}

	// end inline asm
	// begin inline asm
	{ mul.bf16 %rs111,%rs109,%rs110; }

	// end inline asm
	// begin inline asm
	{ cvt.f32.bf16 %f93, %rs111;}

	// end inline asm
	add.f32 	%f111, %f110, %f93;
	ld.global.f32 	%f94, [%rd16+12];
	// begin inline asm
	{  cvt.rn.bf16.f32 %rs115, %f94;}

	// end inline asm
	ld.global.f32 	%f95, [%rd18+12];
	// begin inline asm
	{  cvt.rn.bf16.f32 %rs116, %f95;}

	// end inline asm
	// begin inline asm
	{ mul.bf16 %rs117,%rs115,%rs116; }

	// end inline asm
	// begin inline asm
	{ cvt.f32.bf16 %f96, %rs117;}

	// end inline asm
	add.f32 	%f112, %f111, %f96;
	ld.global.f32 	%f97, [%rd16+16];
	// begin inline asm
	{  cvt.rn.bf16.f32 %rs121, %f97;}

	// end inline asm
	ld.global.f32 	%f98, [%rd18+16];
	// begin inline asm
	{  cvt.rn.bf16.f32 %rs122, %f98;}

	// end inline asm
	// begin inline asm
	{ mul.bf16 %rs123,%rs121,%rs122; }

	// end inline asm
	// begin inline asm
	{ cvt.f32.bf16 %f99, %rs123;}

	// end inline asm
	add.f32 	%f113, %f112, %f99;
	ld.global.f32 	%f100, [%rd16+20];
	// begin inline asm
	{  cvt.rn.bf16.f32 %rs127, %f100;}

	// end inline asm
	ld.global.f32 	%f101, [%rd18+20];
	// begin inline asm
	{  cvt.rn.bf16.f32 %rs128, %f101;}

	// end inline asm
	// begin inline asm
	{ mul.bf16 %rs129,%rs127,%rs128; }

	// end inline asm
	// begin inline asm
	{ cvt.f32.bf16 %f102, %rs129;}

	// end inline asm
	add.f32 	%f114, %f113, %f102;
	ld.global.f32 	%f103, [%rd16+24];
	// begin inline asm
	{  cvt.rn.bf16.f32 %rs133, %f103;}

	// end inline asm
	ld.global.f32 	%f104, [%rd18+24];
	// begin inline asm
	{  cvt.rn.bf16.f32 %rs134, %f104;}

	// end inline asm
	// begin inline asm
	{ mul.bf16 %rs135,%rs133,%rs134; }

	// end inline asm
	// begin inline asm
	{ cvt.f32.bf16 %f105, %rs135;}

	// end inline asm
	add.f32 	%f115, %f114, %f105;
	ld.global.f32 	%f106, [%rd16+28];
	// begin inline asm
	{  cvt.rn.bf16.f32 %rs139, %f106;}

	// end inline asm
	ld.global.f32 	%f107, [%rd18+28];
	// begin inline asm
	{  cvt.rn.bf16.f32 %rs140, %f107;}

	// end inline asm
	// begin inline asm
	{ mul.bf16 %rs141,%rs139,%rs140; }

	// end inline asm
	// begin inline asm
	{ cvt.f32.bf16 %f108, %rs141;}

	// end inline asm
	add.f32 	%f154, %f115, %f108;
	add.s32 	%r58, %r58, 8;
$L__BB0_10:
	setp.eq.s32 	%p12, %r5, 0;
	@%p12 bra 	$L__BB0_17;
	add.s32 	%r46, %r5, -1;
	setp.lt.u32 	%p13, %r46, 3;
	@%p13 bra 	$L__BB0_13;
	add.s32 	%r47, %r58, %r11;
	add.s32 	%r48, %r58, %r12;
	mul.wide.s32 	%rd19, %r47, 4;
	add.s64 	%rd20, %rd2, %rd19;
	ld.global.f32 	%f117, [%rd20];
	// begin inline asm
	{  cvt.rn.bf16.f32 %rs145, %f117;}

	// end inline asm
	mul.wide.s32 	%rd21, %r48, 4;
	add.s64 	%rd22, %rd1, %rd21;
	ld.global.f32 	%f118, [%rd22];
	// begin inline asm
	{  cvt.rn.bf16.f32 %rs146, %f118;}

	// end inline asm
	// begin inline asm
	{ mul.bf16 %rs147,%rs145,%rs146; }

	// end inline asm
	// begin inline asm
	{ cvt.f32.bf16 %f119, %rs147;}

	// end inline asm
	add.f32 	%f129, %f154, %f119;
	ld.global.f32 	%f120, [%rd20+4];
	// begin inline asm
	{  cvt.rn.bf16.f32 %rs151, %f120;}

	// end inline asm
	ld.global.f32 	%f121, [%rd22+4];
	// begin inline asm
	{  cvt.rn.bf16.f32 %rs152, %f121;}

	// end inline asm
	// begin inline asm
	{ mul.bf16 %rs153,%rs151,%rs152; }

	// end inline asm
	// begin inline asm
	{ cvt.f32.bf16 %f122, %rs153;}

	// end inline asm
	add.f32 	%f130, %f129, %f122;
	ld.global.f32 	%f123, [%rd20+8];
	// begin inline asm
	{  cvt.rn.bf16.f32 %rs157, %f123;}

	// end inline asm
	ld.global.f32 	%f124, [%rd22+8];
	// begin inline asm
	{  cvt.rn.bf16.f32 %rs158, %f124;}

	// end inline asm
	// begin inline asm
	{ mul.bf16 %rs159,%rs157,%rs158; }

	// end inline asm
	// begin inline asm
	{ cvt.f32.bf16 %f125, %rs159;}

	// end inline asm
	add.f32 	%f131, %f130, %f125;
	ld.global.f32 	%f126, [%rd20+12];
	// begin inline asm
	{  cvt.rn.bf16.f32 %rs163, %f126;}

	// end inline asm
	ld.global.f32 	%f127, [%rd22+12];
	// begin inline asm
	{  cvt.rn.bf16.f32 %rs164, %f127;}

	// end inline asm
	// begin inline asm
	{ mul.bf16 %rs165,%rs163,%rs164; }

	// end inline asm
	// begin inline asm
	{ cvt.f32.bf16 %f128, %rs165;}

	// end inline asm
	add.f32 	%f154, %f131, %f128;
	add.s32 	%r58, %r58, 4;
$L__BB0_13:
	setp.eq.s32 	%p14, %r7, 0;
	@%p14 bra 	$L__BB0_17;
	setp.eq.s32 	%p15, %r7, 1;
	add.s32 	%r49, %r58, %r11;
	add.s32 	%r50, %r58, %r12;
	mul.wide.s32 	%rd23, %r49, 4;
	add.s64 	%rd5, %rd2, %rd23;
	ld.global.f32 	%f132, [%rd5];
	// begin inline asm
	{  cvt.rn.bf16.f32 %rs169, %f132;}

	// end inline asm
	mul.wide.s32 	%rd24, %r50, 4;
	add.s64 	%rd6, %rd1, %rd24;
	ld.global.f32 	%f133, [%rd6];
	// begin inline asm
	{  cvt.rn.bf16.f32 %rs170, %f133;}

	// end inline asm
	// begin inline asm
	{ mul.bf16 %rs171,%rs169,%rs170; }

	// end inline asm
	// begin inline asm
	{ cvt.f32.bf16 %f134, %rs171;}

	// end inline asm
	add.f32 	%f154, %f154, %f134;
	@%p15 bra 	$L__BB0_17;
	setp.eq.s32 	%p16, %r7, 2;
	ld.global.f32 	%f135, [%rd5+4];
	// begin inline asm
	{  cvt.rn.bf16.f32 %rs175, %f135;}

	// end inline asm
	ld.global.f32 	%f136, [%rd6+4];
	// begin inline asm
	{  cvt.rn.bf16.f32 %rs176, %f136;}

	// end inline asm
	// begin inline asm
	{ mul.bf16 %rs177,%rs175,%rs176; }

	// end inline asm
	// begin inline asm
	{ cvt.f32.bf16 %f137, %rs177;}

	// end inline asm
	add.f32 	%f154, %f154, %f137;
	@%p16 bra 	$L__BB0_17;
	ld.global.f32 	%f138, [%rd5+8];
	// begin inline asm
	{  cvt.rn.bf16.f32 %rs181, %f138;}

	// end inline asm
	ld.global.f32 	%f139, [%rd6+8];
	// begin inline asm
	{  cvt.rn.bf16.f32 %rs182, %f139;}

	// end inline asm
	// begin inline asm
	{ mul.bf16 %rs183,%rs181,%rs182; }

	// end inline asm
	// begin inline asm
	{ cvt.f32.bf16 %f140, %rs183;}

	// end inline asm
	add.f32 	%f154, %f154, %f140;
$L__BB0_17:
	add.s32 	%r53, %r53, 1;
	setp.ne.s32 	%p17, %r53, %r28;
	@%p17 bra 	$L__BB0_4;
$L__BB0_18:
	cvta.to.global.u64 	%rd25, %rd7;
	mul.wide.u32 	%rd26, %r3, 4;
	add.s64 	%rd27, %rd25, %rd26;
	ld.global.f32 	%f143, [%rd27];
	add.f32 	%f141, %f154, %f143;
	// begin inline asm
	{  cvt.rn.bf16.f32 %rs187, %f141;}

	// end inline asm
	// begin inline asm
	{ cvt.f32.bf16 %f142, %rs187;}

	// end inline asm
	max.f32 	%f144, %f142, 0f00000000;
	mad.lo.s32 	%r51, %r30, %r1, %r37;
	mad.lo.s32 	%r52, %r51, %r27, %r3;
	cvta.to.global.u64 	%rd28, %rd8;
	mul.wide.s32 	%rd29, %r52, 4;
	add.s64 	%rd30, %rd28, %rd29;
	st.global.f32 	[%rd30], %f144;
$L__BB0_19:
	ret;

}


// ===== COMPILED SASS (sm_100) =====

	.target	sm_100

	.elftype	@"ET_EXEC"


//--------------------- .note.nv.tkinfo           --------------------------
	.section	.note.nv.tkinfo,"",@"SHT_NOTE"
	.sectionflags	@"SHF_NOTE_NV_TKINFO"
	.tkinfo
        /*0018*/ 	.word	0x00000002
        /*0030*/ 	.string	""
        /*0030*/ 	.string	"ptxas"
        /*0030*/ 	.string	"Cuda compilation tools, release 13.0, V13.0.88"
        /*0030*/ 	.string	"Build cuda_13.0.r13.0/compiler.36424714_0"
        /*0030*/ 	.string	"-arch sm_100 -m 64 "



//--------------------- .note.nv.cuinfo           --------------------------
	.section	.note.nv.cuinfo,"",@"SHT_NOTE"
	.sectionflags	@"SHF_NOTE_NV_CUINFO"
        /*0018*/ 	.short	0x0002
        /*001a*/ 	.short	0x0064
        /*001c*/ 	.short	0x0082
	.zero		2


//--------------------- .nv.info                  --------------------------
	.section	.nv.info,"",@"SHT_CUDA_INFO"
	.align	4


	//----- nvinfo : EIATTR_REGCOUNT
	.align		4
        /*0000*/ 	.byte	0x04, 0x2f
        /*0002*/ 	.short	(.L_1 - .L_0)
	.align		4
.L_0:
        /*0004*/ 	.word	index@(_Z22conv1d_tbc_kernel_bf16PKfS0_S0_Pfiiiii)
        /*0008*/ 	.word	0x00000020


	//----- nvinfo : EIATTR_FRAME_SIZE
	.align		4
.L_1:
        /*000c*/ 	.byte	0x04, 0x11
        /*000e*/ 	.short	(.L_3 - .L_2)
	.align		4
.L_2:
        /*0010*/ 	.word	index@(_Z22conv1d_tbc_kernel_bf16PKfS0_S0_Pfiiiii)
        /*0014*/ 	.word	0x00000000


	//----- nvinfo : EIATTR_MIN_STACK_SIZE
	.align		4
.L_3:
        /*0018*/ 	.byte	0x04, 0x12
        /*001a*/ 	.short	(.L_5 - .L_4)
	.align		4
.L_4:
        /*001c*/ 	.word	index@(_Z22conv1d_tbc_kernel_bf16PKfS0_S0_Pfiiiii)
        /*0020*/ 	.word	0x00000000
.L_5:


//--------------------- .nv.compat                --------------------------
	.section	.nv.compat,"",@"SHT_CUDA_COMPAT_INFO"
	.align	4
        /*0000*/ 	.byte	0x02, 0x09, 0x00, 0x00, 0x02, 0x02, 0x01, 0x00, 0x02, 0x05, 0x05, 0x00, 0x03, 0x07, 0x01, 0x01
        /*0010*/ 	.byte	0x02, 0x03, 0x00, 0x00, 0x02, 0x06, 0x01, 0x00, 0x04, 0x0b, 0x08, 0x00, 0x09, 0x00, 0x00, 0x00
        /*0020*/ 	.byte	0x00, 0x00, 0x00, 0x00


//--------------------- .nv.info._Z22conv1d_tbc_kernel_bf16PKfS0_S0_Pfiiiii --------------------------
	.section	.nv.info._Z22conv1d_tbc_kernel_bf16PKfS0_S0_Pfiiiii,"",@"SHT_CUDA_INFO"
	.sectionflags	@""
	.align	4


	//----- nvinfo : EIATTR_CUDA_API_VERSION
	.align		4
        /*0000*/ 	.byte	0x04, 0x37
        /*0002*/ 	.short	(.L_7 - .L_6)
.L_6:
        /*0004*/ 	.word	0x00000082


	//----- nvinfo : EIATTR_KPARAM_INFO
	.align		4
.L_7:
        /*0008*/ 	.byte	0x04, 0x17
        /*000a*/ 	.short	(.L_9 - .L_8)
.L_8:
        /*000c*/ 	.word	0x00000000
        /*0010*/ 	.short	0x0008
        /*0012*/ 	.short	0x0030
        /*0014*/ 	.byte	0x00, 0xf0, 0x11, 0x00


	//----- nvinfo : EIATTR_KPARAM_INFO
	.align		4
.L_9:
        /*0018*/ 	.byte	0x04, 0x17
        /*001a*/ 	.short	(.L_11 - .L_10)
.L_10:
        /*001c*/ 	.word	0x00000000
        /*0020*/ 	.short	0x0007
        /*0022*/ 	.short	0x002c
        /*0024*/ 	.byte	0x00, 0xf0, 0x11, 0x00


	//----- nvinfo : EIATTR_KPARAM_INFO
	.align		4
.L_11:
        /*0028*/ 	.byte	0x04, 0x17
        /*002a*/ 	.short	(.L_13 - .L_12)
.L_12:
        /*002c*/ 	.word	0x00000000
        /*0030*/ 	.short	0x0006
        /*0032*/ 	.short	0x0028
        /*0034*/ 	.byte	0x00, 0xf0, 0x11, 0x00


	//----- nvinfo : EIATTR_KPARAM_INFO
	.align		4
.L_13:
        /*0038*/ 	.byte	0x04, 0x17
        /*003a*/ 	.short	(.L_15 - .L_14)
.L_14:
        /*003c*/ 	.word	0x00000000
        /*0040*/ 	.short	0x0005
        /*0042*/ 	.short	0x0024
        /*0044*/ 	.byte	0x00, 0xf0, 0x11, 0x00


	//----- nvinfo : EIATTR_KPARAM_INFO
	.align		4
.L_15:
        /*0048*/ 	.byte	0x04, 0x17
        /*004a*/ 	.short	(.L_17 - .L_16)
.L_16:
        /*004c*/ 	.word	0x00000000
        /*0050*/ 	.short	0x0004
        /*0052*/ 	.short	0x0020
        /*0054*/ 	.byte	0x00, 0xf0, 0x11, 0x00


	//----- nvinfo : EIATTR_KPARAM_INFO
	.align		4
.L_17:
        /*0058*/ 	.byte	0x04, 0x17
        /*005a*/ 	.short	(.L_19 - .L_18)
.L_18:
        /*005c*/ 	.word	0x00000000
        /*0060*/ 	.short	0x0003
        /*0062*/ 	.short	0x0018
        /*0064*/ 	.byte	0x00, 0xf5, 0x21, 0x00


	//----- nvinfo : EIATTR_KPARAM_INFO
	.align		4
.L_19:
        /*0068*/ 	.byte	0x04, 0x17
        /*006a*/ 	.short	(.L_21 - .L_20)
.L_20:
        /*006c*/ 	.word	0x00000000
        /*0070*/ 	.short	0x0002
        /*0072*/ 	.short	0x0010
        /*0074*/ 	.byte	0x00, 0xf5, 0x21, 0x00


	//----- nvinfo : EIATTR_KPARAM_INFO
	.align		4
.L_21:
        /*0078*/ 	.byte	0x04, 0x17
        /*007a*/ 	.short	(.L_23 - .L_22)
.L_22:
        /*007c*/ 	.word	0x00000000
        /*0080*/ 	.short	0x0001
        /*0082*/ 	.short	0x0008
        /*0084*/ 	.byte	0x00, 0xf5, 0x21, 0x00


	//----- nvinfo : EIATTR_KPARAM_INFO
	.align		4
.L_23:
        /*0088*/ 	.byte	0x04, 0x17
        /*008a*/ 	.short	(.L_25 - .L_24)
.L_24:
        /*008c*/ 	.word	0x00000000
        /*0090*/ 	.short	0x0000
        /*0092*/ 	.short	0x0000
        /*0094*/ 	.byte	0x00, 0xf5, 0x21, 0x00


	//----- nvinfo : EIATTR_SPARSE_MMA_MASK
	.align		4
.L_25:
        /*0098*/ 	.byte	0x03, 0x50
        /*009a*/ 	.short	0x0000


	//----- nvinfo : EIATTR_MAXREG_COUNT
	.align		4
        /*009c*/ 	.byte	0x03, 0x1b
        /*009e*/ 	.short	0x00ff


	//----- nvinfo : EIATTR_MERCURY_ISA_VERSION
	.align		4
        /*00a0*/ 	.byte	0x03, 0x5f
        /*00a2*/ 	.short	0x0101


	//----- nvinfo : EIATTR_VRC_CTA_INIT_COUNT
	.align		4
        /*00a4*/ 	.byte	0x02, 0x4a
	.zero		1
	.zero		1


	//----- nvinfo : EIATTR_EXIT_INSTR_OFFSETS
	.align		4
        /*00a8*/ 	.byte	0x04, 0x1c
        /*00aa*/ 	.short	(.L_27 - .L_26)


	//   ....[0]....
.L_26:
        /*00ac*/ 	.word	0x000000f0


	//   ....[1]....
        /*00b0*/ 	.word	0x00001310


	//----- nvinfo : EIATTR_CBANK_PARAM_SIZE
	.align		4
.L_27:
        /*00b4*/ 	.byte	0x03, 0x19
        /*00b6*/ 	.short	0x0034


	//----- nvinfo : EIATTR_PARAM_CBANK
	.align		4
        /*00b8*/ 	.byte	0x04, 0x0a
        /*00ba*/ 	.short	(.L_29 - .L_28)
	.align		4
.L_28:
        /*00bc*/ 	.word	index@(.nv.constant0._Z22conv1d_tbc_kernel_bf16PKfS0_S0_Pfiiiii)
        /*00c0*/ 	.short	0x0380
        /*00c2*/ 	.short	0x0034


	//----- nvinfo : EIATTR_SW_WAR
	.align		4
.L_29:
        /*00c4*/ 	.byte	0x04, 0x36
        /*00c6*/ 	.short	(.L_31 - .L_30)
.L_30:
        /*00c8*/ 	.word	0x00000008
.L_31:


//--------------------- .nv.callgraph             --------------------------
	.section	.nv.callgraph,"",@"SHT_CUDA_CALLGRAPH"
	.align	4
	.sectionentsize	8
	.align		4
        /*0000*/ 	.word	0x00000000
	.align		4
        /*0004*/ 	.word	0xffffffff
	.align		4
        /*0008*/ 	.word	0x00000000
	.align		4
        /*000c*/ 	.word	0xfffffffe
	.align		4
        /*0010*/ 	.word	0x00000000
	.align		4
        /*0014*/ 	.word	0xfffffffd
	.align		4
        /*0018*/ 	.word	0x00000000
	.align		4
        /*001c*/ 	.word	0xfffffffc


//--------------------- .text._Z22conv1d_tbc_kernel_bf16PKfS0_S0_Pfiiiii --------------------------
	.section	.text._Z22conv1d_tbc_kernel_bf16PKfS0_S0_Pfiiiii,"ax",@progbits
	.align	128
        .global         _Z22conv1d_tbc_kernel_bf16PKfS0_S0_Pfiiiii
        .type           _Z22conv1d_tbc_kernel_bf16PKfS0_S0_Pfiiiii,@function
        .size           _Z22conv1d_tbc_kernel_bf16PKfS0_S0_Pfiiiii,(.L_x_8 - _Z22conv1d_tbc_kernel_bf16PKfS0_S0_Pfiiiii)
        .other          _Z22conv1d_tbc_kernel_bf16PKfS0_S0_Pfiiiii,@"STO_CUDA_ENTRY STV_DEFAULT"
_Z22conv1d_tbc_kernel_bf16PKfS0_S0_Pfiiiii:
.text._Z22conv1d_tbc_kernel_bf16PKfS0_S0_Pfiiiii:
[----:B------:R-:W-:Y:S01]  /*0000*/  LDC R1, c[0x0][0x37c] ;  /* 0x0000df00ff017b82 */ /* 0x000fe20000000800 */
[----:B------:R-:W0:Y:S07]  /*0010*/  S2R R2, SR_TID.Y ;  /* 0x0000000000027919 */ /* 0x000e2e0000002200 */
[----:B------:R-:W1:Y:S01]  /*0020*/  LDC R0, c[0x0][0x360] ;  /* 0x0000d800ff007b82 */ /* 0x000e620000000800 */
[----:B------:R-:W2:Y:S01]  /*0030*/  LDCU.64 UR8, c[0x0][0x3a0] ;  /* 0x00007400ff0877ac */ /* 0x000ea20008000a00 */
[----:B------:R-:W1:Y:S01]  /*0040*/  S2R R3, SR_TID.X ;  /* 0x0000000000037919 */ /* 0x000e620000002100 */
[----:B------:R-:W3:Y:S01]  /*0050*/  LDCU UR6, c[0x0][0x3ac] ;  /* 0x00007580ff0677ac */ /* 0x000ee20008000800 */
[----:B------:R-:W3:Y:S04]  /*0060*/  S2R R6, SR_TID.Z ;  /* 0x0000000000067919 */ /* 0x000ee80000002300 */
[----:B------:R-:W0:Y:S08]  /*0070*/  S2UR UR5, SR_CTAID.Y ;  /* 0x00000000000579c3 */ /* 0x000e300000002600 */
[----:B------:R-:W0:Y:S08]  /*0080*/  LDC R7, c[0x0][0x364] ;  /* 0x0000d900ff077b82 */ /* 0x000e300000000800 */
[----:B------:R-:W1:Y:S01]  /*0090*/  S2UR UR4, SR_CTAID.X ;  /* 0x00000000000479c3 */ /* 0x000e620000002500 */
[----:B0-----:R-:W-:-:S05]  /*00a0*/  IMAD R7, R7, UR5, R2 ;  /* 0x0000000507077c24 */ /* 0x001fca000f8e0202 */
[----:B--2---:R-:W-:Y:S01]  /*00b0*/  ISETP.GE.AND P0, PT, R7, UR9, PT ;  /* 0x0000000907007c0c */ /* 0x004fe2000bf06270 */
[----:B-1----:R-:W-:-:S05]  /*00c0*/  IMAD R0, R0, UR4, R3 ;  /* 0x0000000400007c24 */ /* 0x002fca000f8e0203 */
[----:B------:R-:W-:-:S04]  /*00d0*/  ISETP.GE.OR P0, PT, R0, UR8, P0 ;  /* 0x0000000800007c0c */ /* 0x000fc80008706670 */
[----:B---3--:R-:W-:-:S13]  /*00e0*/  ISETP.GE.OR P0, PT, R6, UR6, P0 ;  /* 0x0000000606007c0c */ /* 0x008fda0008706670 */
[----:B------:R-:W-:Y:S05]  /*00f0*/  @P0 EXIT ;  /* 0x000000000000094d */ /* 0x000fea0003800000 */
[----:B------:R-:W0:Y:S01]  /*0100*/  LDC R9, c[0x0][0x3a8] ;  /* 0x0000ea00ff097b82 */ /* 0x000e220000000800 */
[----:B------:R-:W1:Y:S01]  /*0110*/  LDCU.64 UR12, c[0x0][0x358] ;  /* 0x00006b00ff0c77ac */ /* 0x000e620008000a00 */
[----:B------:R-:W-:-:S06]  /*0120*/  HFMA2 R16, -RZ, RZ, 0, 0 ;  /* 0x00000000ff107431 */ /* 0x000fcc00000001ff */
[----:B------:R-:W2:Y:S01]  /*0130*/  LDC R2, c[0x0][0x3b0] ;  /* 0x0000ec00ff027b82 */ /* 0x000ea20000000800 */
[----:B0-----:R-:W-:-:S04]  /*0140*/  ISETP.GE.AND P0, PT, R9, 0x1, PT ;  /* 0x000000010900780c */ /* 0x001fc80003f06270 */
[----:B--2---:R-:W-:-:S13]  /*0150*/  ISETP.LT.OR P0, PT, R2, 0x1, !P0 ;  /* 0x000000010200780c */ /* 0x004fda0004701670 */
[----:B-1----:R-:W-:Y:S05]  /*0160*/  @P0 BRA `(.L_x_0) ;  /* 0x0000001000340947 */ /* 0x002fea0003800000 */
[----:B------:R-:W0:Y:S01]  /*0170*/  LDCU.128 UR8, c[0x0][0x380] ;  /* 0x00007000ff0877ac */ /* 0x000e220008000c00 */
[C---:B------:R-:W-:Y:S02]  /*0180*/  LOP3.LUT R8, R9.reuse, 0x7ffffff0, RZ, 0xc0, !PT ;  /* 0x7ffffff009087812 */ /* 0x040fe400078ec0ff */
[C---:B------:R-:W-:Y:S01]  /*0190*/  LOP3.LUT R20, R9.reuse, 0xf, RZ, 0xc0, !PT ;  /* 0x0000000f09147812 */ /* 0x040fe200078ec0ff */
[----:B------:R-:W-:Y:S01]  /*01a0*/  UMOV UR4, URZ ;  /* 0x000000ff00047c82 */ /* 0x000fe20008000000 */
[C---:B------:R-:W-:Y:S01]  /*01b0*/  LOP3.LUT R21, R9.reuse, 0x7, RZ, 0xc0, !PT ;  /* 0x0000000709157812 */ /* 0x040fe200078ec0ff */
[----:B------:R-:W-:Y:S01]  /*01c0*/  IMAD.MOV R10, RZ, RZ, -R8 ;  /* 0x000000ffff0a7224 */ /* 0x000fe200078e0a08 */
[----:B------:R-:W-:Y:S02]  /*01d0*/  LOP3.LUT R9, R9, 0x3, RZ, 0xc0, !PT ;  /* 0x0000000309097812 */ /* 0x000fe400078ec0ff */
[----:B------:R-:W-:Y:S01]  /*01e0*/  MOV R16, RZ ;  /* 0x000000ff00107202 */ /* 0x000fe20000000f00 */
[----:B0-----:R-:W-:-:S02]  /*01f0*/  UIADD3 UR7, UP0, UPT, UR8, 0x20, URZ ;  /* 0x0000002008077890 */ /* 0x001fc4000ff1e0ff */
[----:B------:R-:W-:Y:S02]  /*0200*/  UIADD3 UR5, UP1, UPT, UR10, 0x20, URZ ;  /* 0x000000200a057890 */ /* 0x000fe4000ff3e0ff */
[----:B------:R-:W-:Y:S02]  /*0210*/  UIADD3.X UR8, UPT, UPT, URZ, UR9, URZ, UP0, !UPT ;  /* 0x00000009ff087290 */ /* 0x000fe400087fe4ff */
[----:B------:R-:W-:-:S12]  /*0220*/  UIADD3.X UR6, UPT, UPT, URZ, UR11, URZ, UP1, !UPT ;  /* 0x0000000bff067290 */ /* 0x000fd80008ffe4ff */
.L_x_6:
[----:B------:R-:W0:Y:S01]  /*0230*/  LDC R3, c[0x0][0x3b0] ;  /* 0x0000ec00ff037b82 */ /* 0x000e220000000800 */
[----:B------:R-:W1:Y:S01]  /*0240*/  LDCU UR10, c[0x0][0x3a8] ;  /* 0x00007500ff0a77ac */ /* 0x000e620008000800 */
[----:B------:R-:W-:Y:S02]  /*0250*/  IADD3 R2, PT, PT, R0, UR4, RZ ;  /* 0x0000000400027c10 */ /* 0x000fe4000fffe0ff */
[----:B------:R-:W-:Y:S01]  /*0260*/  MOV R13, RZ ;  /* 0x000000ff000d7202 */ /* 0x000fe20000000f00 */
[----:B------:R-:W2:Y:S01]  /*0270*/  LDCU UR9, c[0x0][0x3a4] ;  /* 0x00007480ff0977ac */ /* 0x000ea20008000800 */
[----:B-1----:R-:W-:Y:S01]  /*0280*/  UISETP.GE.U32.AND UP0, UPT, UR10, 0x10, UPT ;  /* 0x000000100a00788c */ /* 0x002fe2000bf06070 */
[----:B--2---:R-:W-:Y:S02]  /*0290*/  IMAD R2, R2, UR9, R7 ;  /* 0x0000000902027c24 */ /* 0x004fe4000f8e0207 */
[----:B0-----:R-:W-:Y:S01]  /*02a0*/  IMAD R12, R6, R3, UR4 ;  /* 0x00000004060c7e24 */ /* 0x001fe2000f8e0203 */
[----:B------:R-:W-:Y:S01]  /*02b0*/  UIADD3 UR4, UPT, UPT, UR4, 0x1, URZ ;  /* 0x0000000104047890 */ /* 0x000fe2000fffe0ff */
[----:B------:R-:W-:-:S02]  /*02c0*/  IMAD R11, R2, UR10, RZ ;  /* 0x0000000a020b7c24 */ /* 0x000fc4000f8e02ff */
[----:B------:R-:W-:-:S03]  /*02d0*/  IMAD R12, R12, UR10, RZ ;  /* 0x0000000a0c0c7c24 */ /* 0x000fc6000f8e02ff */
[----:B------:R-:W-:Y:S01]  /*02e0*/  ISETP.NE.AND P0, PT, R3, UR4, PT ;  /* 0x0000000403007c0c */ /* 0x000fe2000bf05270 */
[----:B------:R-:W-:-:S12]  /*02f0*/  BRA.U !UP0, `(.L_x_1) ;  /* 0x0000000508c87547 */ /* 0x000fd8000b800000 */
[----:B------:R-:W-:Y:S01]  /*0300*/  IMAD.MOV.U32 R13, RZ, RZ, R12 ;  /* 0x000000ffff0d7224 */ /* 0x000fe200078e000c */
[----:B------:R-:W-:Y:S02]  /*0310*/  MOV R15, R11 ;  /* 0x0000000b000f7202 */ /* 0x000fe40000000f00 */
[----:B------:R-:W-:-:S07]  /*0320*/  MOV R14, R10 ;  /* 0x0000000a000e7202 */ /* 0x000fce0000000f00 */
.L_x_2:
[----:B------:R-:W-:Y:S01]  /*0330*/  MOV R3, UR8 ;  /* 0x0000000800037c02 */ /* 0x000fe20008000f00 */
[----:B------:R-:W-:Y:S01]  /*0340*/  IMAD.U32 R2, RZ, RZ, UR7 ;  /* 0x00000007ff027e24 */ /* 0x000fe2000f8e00ff */
[----:B------:R-:W-:Y:S01]  /*0350*/  MOV R4, UR5 ;  /* 0x0000000500047c02 */ /* 0x000fe20008000f00 */
[----:B------:R-:W-:Y:S02]  /*0360*/  IMAD.U32 R5, RZ, RZ, UR6 ;  /* 0x00000006ff057e24 */ /* 0x000fe4000f8e00ff */
[----:B------:R-:W-:-:S04]  /*0370*/  IMAD.WIDE R2, R15, 0x4, R2 ;  /* 0x000000040f027825 */ /* 0x000fc800078e0202 */
[----:B------:R-:W-:Y:S01]  /*0380*/  IMAD.WIDE R4, R13, 0x4, R4 ;  /* 0x000000040d047825 */ /* 0x000fe200078e0204 */
[----:B------:R-:W2:Y:S04]  /*0390*/  LDG.E R17, desc[UR12][R2.64+-0x20] ;  /* 0xffffe00c02117981 */ /* 0x000ea8000c1e1900 */
[----:B------:R-:W2:Y:S04]  /*03a0*/  LDG.E R18, desc[UR12][R4.64+-0x20] ;  /* 0xffffe00c04127981 */ /* 0x000ea8000c1e1900 */
[----:B------:R-:W3:Y:S04]  /*03b0*/  LDG.E R24, desc[UR12][R2.64+-0x1c] ;  /* 0xffffe40c02187981 */ /* 0x000ee8000c1e1900 */
[----:B------:R-:W3:Y:S04]  /*03c0*/  LDG.E R25, desc[UR12][R4.64+-0x1c] ;  /* 0xffffe40c04197981 */ /* 0x000ee8000c1e1900 */
[----:B------:R-:W4:Y:S04]  /*03d0*/  LDG.E R19, desc[UR12][R2.64+-0x18] ;  /* 0xffffe80c02137981 */ /* 0x000f28000c1e1900 */
[----:B------:R-:W5:Y:S04]  /*03e0*/  LDG.E R22, desc[UR12][R4.64+-0x14] ;  /* 0xffffec0c04167981 */ /* 0x000f68000c1e1900 */
[----:B------:R-:W5:Y:S04]  /*03f0*/  LDG.E R27, desc[UR12][R4.64+0x4] ;  /* 0x0000040c041b7981 */ /* 0x000f68000c1e1900 */
[----:B------:R-:W5:Y:S01]  /*0400*/  LDG.E R29, desc[UR12][R4.64+0x1c] ;  /* 0x00001c0c041d7981 */ /* 0x000f62000c1e1900 */
[----:B--2---:R-:W-:-:S03]  /*0410*/  F2FP.BF16.F32.PACK_AB R23, R18, R17 ;  /* 0x000000111217723e */ /* 0x004fc600000010ff */
[----:B------:R-:W4:Y:S04]  /*0420*/  LDG.E R18, desc[UR12][R4.64+-0x18] ;  /* 0xffffe80c04127981 */ /* 0x000f28000c1e1900 */
[----:B------:R-:W5:Y:S01]  /*0430*/  LDG.E R17, desc[UR12][R2.64+-0x14] ;  /* 0xffffec0c02117981 */ /* 0x000f62000c1e1900 */
[----:B------:R-:W-:Y:S01]  /*0440*/  HMUL2.BF16_V2 R23, R23.H0_H0, R23.H1_H1 ;  /* 0x3000001717177232 */ /* 0x000fe20000200800 */
[----:B---3--:R-:W-:Y:S02]  /*0450*/  F2FP.BF16.F32.PACK_AB R24, R25, R24 ;  /* 0x000000181918723e */ /* 0x008fe400000010ff */
[----:B------:R-:W2:Y:S02]  /*0460*/  LDG.E R25, desc[UR12][R2.64+-0xc] ;  /* 0xfffff40c02197981 */ /* 0x000ea4000c1e1900 */
[----:B------:R-:W-:Y:S01]  /*0470*/  SHF.L.U32 R23, R23, 0x10, RZ ;  /* 0x0000001017177819 */ /* 0x000fe200000006ff */
[----:B------:R-:W-:-:S04]  /*0480*/  HMUL2.BF16_V2 R24, R24.H0_H0, R24.H1_H1 ;  /* 0x3000001818187232 */ /* 0x000fc80000200800 */
[----:B------:R-:W-:Y:S01]  /*0490*/  FADD R23, R23, R16 ;  /* 0x0000001017177221 */ /* 0x000fe20000000000 */
[----:B------:R-:W-:Y:S01]  /*04a0*/  SHF.L.U32 R24, R24, 0x10, RZ ;  /* 0x0000001018187819 */ /* 0x000fe200000006ff */
[----:B------:R-:W2:Y:S04]  /*04b0*/  LDG.E R16, desc[UR12][R4.64+-0xc] ;  /* 0xfffff40c04107981 */ /* 0x000ea8000c1e1900 */
[----:B------:R-:W-:Y:S02]  /*04c0*/  FADD R26, R23, R24 ;  /* 0x00000018171a7221 */ /* 0x000fe40000000000 */
[----:B------:R-:W3:Y:S04]  /*04d0*/  LDG.E R24, desc[UR12][R2.64+-0x10] ;  /* 0xfffff00c02187981 */ /* 0x000ee8000c1e1900 */
[----:B------:R-:W3:Y:S01]  /*04e0*/  LDG.E R23, desc[UR12][R4.64+-0x10] ;  /* 0xfffff00c04177981 */ /* 0x000ee2000c1e1900 */
[----:B----4-:R-:W-:-:S03]  /*04f0*/  F2FP.BF16.F32.PACK_AB R19, R18, R19 ;  /* 0x000000131213723e */ /* 0x010fc600000010ff */
[----:B------:R-:W4:Y:S01]  /*0500*/  LDG.E R18, desc[UR12][R4.64+-0x8] ;  /* 0xfffff80c04127981 */ /* 0x000f22000c1e1900 */
[----:B-----5:R-:W-:-:S03]  /*0510*/  F2FP.BF16.F32.PACK_AB R22, R22, R17 ;  /* 0x000000111616723e */ /* 0x020fc600000010ff */
[----:B------:R-:W4:Y:S01]  /*0520*/  LDG.E R17, desc[UR12][R2.64+-0x8] ;  /* 0xfffff80c02117981 */ /* 0x000f22000c1e1900 */
[----:B------:R-:W-:Y:S02]  /*0530*/  HMUL2.BF16_V2 R19, R19.H0_H0, R19.H1_H1 ;  /* 0x3000001313137232 */ /* 0x000fe40000200800 */
[----:B------:R-:W-:-:S03]  /*0540*/  HMUL2.BF16_V2 R22, R22.H0_H0, R22.H1_H1 ;  /* 0x3000001616167232 */ /* 0x000fc60000200800 */
[----:B------:R-:W-:Y:S02]  /*0550*/  IMAD.U32 R19, R19, 0x10000, RZ ;  /* 0x0001000013137824 */ /* 0x000fe400078e00ff */
[----:B------:R-:W-:Y:S02]  /*0560*/  SHF.L.U32 R22, R22, 0x10, RZ ;  /* 0x0000001016167819 */ /* 0x000fe400000006ff */
[----:B------:R-:W-:Y:S01]  /*0570*/  FADD R19, R26, R19 ;  /* 0x000000131a137221 */ /* 0x000fe20000000000 */
[----:B--2---:R-:W-:Y:S02]  /*0580*/  F2FP.BF16.F32.PACK_AB R26, R16, R25 ;  /* 0x00000019101a723e */ /* 0x004fe400000010ff */
[----:B------:R-:W2:Y:S01]  /*0590*/  LDG.E R16, desc[UR12][R2.64+-0x4] ;  /* 0xfffffc0c02107981 */ /* 0x000ea2000c1e1900 */
[----:B------:R-:W-:-:S03]  /*05a0*/  FADD R22, R19, R22 ;  /* 0x0000001613167221 */ /* 0x000fc60000000000 */
[----:B------:R-:W2:Y:S01]  /*05b0*/  LDG.E R19, desc[UR12][R4.64+-0x4] ;  /* 0xfffffc0c04137981 */ /* 0x000ea2000c1e1900 */
[----:B---3--:R-:W-:-:S03]  /*05c0*/  F2FP.BF16.F32.PACK_AB R23, R23, R24 ;  /* 0x000000181717723e */ /* 0x008fc600000010ff */
[----:B------:R-:W3:Y:S01]  /*05d0*/  LDG.E R25, desc[UR12][R4.64] ;  /* 0x0000000c04197981 */ /* 0x000ee2000c1e1900 */
[----:B------:R-:W-:-:S03]  /*05e0*/  HMUL2.BF16_V2 R26, R26.H0_H0, R26.H1_H1 ;  /* 0x3000001a1a1a7232 */ /* 0x000fc60000200800 */
[----:B------:R-:W3:Y:S01]  /*05f0*/  LDG.E R24, desc[UR12][R2.64] ;  /* 0x0000000c02187981 */ /* 0x000ee2000c1e1900 */
[----:B------:R-:W-:-:S05]  /*0600*/  HMUL2.BF16_V2 R23, R23.H0_H0, R23.H1_H1 ;  /* 0x3000001717177232 */ /* 0x000fca0000200800 */
[----:B------:R-:W-:-:S05]  /*0610*/  SHF.L.U32 R23, R23, 0x10, RZ ;  /* 0x0000001017177819 */ /* 0x000fca00000006ff */
[----:B------:R-:W-:Y:S02]  /*0620*/  FADD R22, R22, R23 ;  /* 0x0000001716167221 */ /* 0x000fe40000000000 */
[----:B------:R-:W5:Y:S01]  /*0630*/  LDG.E R23, desc[UR12][R4.64+0x8] ;  /* 0x0000080c04177981 */ /* 0x000f62000c1e1900 */
[----:B----4-:R-:W-:Y:S02]  /*0640*/  F2FP.BF16.F32.PACK_AB R18, R18, R17 ;  /* 0x000000111212723e */ /* 0x010fe400000010ff */
[----:B------:R-:W-:Y:S02]  /*0650*/  PRMT R17, R26, 0x7610, R17 ;  /* 0x000076101a117816 */ /* 0x000fe40000000011 */
[----:B------:R-:W4:Y:S01]  /*0660*/  LDG.E R26, desc[UR12][R2.64+0x4] ;  /* 0x0000040c021a7981 */ /* 0x000f22000c1e1900 */
[----:B------:R-:W-:Y:S02]  /*0670*/  HMUL2.BF16_V2 R18, R18.H0_H0, R18.H1_H1 ;  /* 0x3000001212127232 */ /* 0x000fe40000200800 */
[----:B------:R-:W-:-:S03]  /*0680*/  IMAD.U32 R17, R17, 0x10000, RZ ;  /* 0x0001000011117824 */ /* 0x000fc600078e00ff */
[----:B------:R-:W-:Y:S01]  /*0690*/  SHF.L.U32 R18, R18, 0x10, RZ ;  /* 0x0000001012127819 */ /* 0x000fe200000006ff */
[----:B------:R-:W-:Y:S02]  /*06a0*/  FADD R17, R22, R17 ;  /* 0x0000001116117221 */ /* 0x000fe40000000000 */
[----:B------:R-:W5:Y:S02]  /*06b0*/  LDG.E R22, desc[UR12][R2.64+0x8] ;  /* 0x0000080c02167981 */ /* 0x000f64000c1e1900 */
[----:B------:R-:W-:Y:S02]  /*06c0*/  FADD R28, R17, R18 ;  /* 0x00000012111c7221 */ /* 0x000fe40000000000 */
[----:B------:R-:W5:Y:S04]  /*06d0*/  LDG.E R18, desc[UR12][R2.64+0xc] ;  /* 0x00000c0c02127981 */ /* 0x000f68000c1e1900 */
[----:B------:R-:W5:Y:S01]  /*06e0*/  LDG.E R17, desc[UR12][R4.64+0xc] ;  /* 0x00000c0c04117981 */ /* 0x000f62000c1e1900 */
[----:B--2---:R-:W-:-:S02]  /*06f0*/  F2FP.BF16.F32.PACK_AB R16, R19, R16 ;  /* 0x000000101310723e */ /* 0x004fc400000010ff */
[----:B---3--:R-:W-:-:S03]  /*0700*/  F2FP.BF16.F32.PACK_AB R24, R25, R24 ;  /* 0x000000181918723e */ /* 0x008fc600000010ff */
[----:B------:R-:W-:-:S05]  /*0710*/  HMUL2.BF16_V2 R16, R16.H0_H0, R16.H1_H1 ;  /* 0x3000001010107232 */ /* 0x000fca0000200800 */
[----:B------:R-:W-:Y:S01]  /*0720*/  SHF.L.U32 R19, R16, 0x10, RZ ;  /* 0x0000001010137819 */ /* 0x000fe200000006ff */
[----:B------:R-:W-:-:S04]  /*0730*/  HMUL2.BF16_V2 R16, R24.H0_H0, R24.H1_H1 ;  /* 0x3000001818107232 */ /* 0x000fc80000200800 */
[----:B------:R-:W-:Y:S01]  /*0740*/  FADD R28, R28, R19 ;  /* 0x000000131c1c7221 */ /* 0x000fe20000000000 */
[----:B------:R-:W-:Y:S01]  /*0750*/  IMAD.U32 R25, R16, 0x10000, RZ ;  /* 0x0001000010197824 */ /* 0x000fe200078e00ff */
[----:B------:R-:W2:Y:S04]  /*0760*/  LDG.E R19, desc[UR12][R2.64+0x10] ;  /* 0x0000100c02137981 */ /* 0x000ea8000c1e1900 */
[----:B------:R-:W2:Y:S01]  /*0770*/  LDG.E R16, desc[UR12][R4.64+0x10] ;  /* 0x0000100c04107981 */ /* 0x000ea2000c1e1900 */
[----:B----4-:R-:W-:Y:S01]  /*0780*/  F2FP.BF16.F32.PACK_AB R27, R27, R26 ;  /* 0x0000001a1b1b723e */ /* 0x010fe200000010ff */
[----:B------:R-:W-:Y:S02]  /*0790*/  FADD R26, R28, R25 ;  /* 0x000000191c1a7221 */ /* 0x000fe40000000000 */
[----:B------:R-:W3:Y:S04]  /*07a0*/  LDG.E R25, desc[UR12][R2.64+0x14] ;  /* 0x0000140c02197981 */ /* 0x000ee8000c1e1900 */
[----:B------:R-:W3:Y:S01]  /*07b0*/  LDG.E R28, desc[UR12][R4.64+0x14] ;  /* 0x0000140c041c7981 */ /* 0x000ee2000c1e1900 */
[----:B-----5:R-:W-:Y:S01]  /*07c0*/  F2FP.BF16.F32.PACK_AB R23, R23, R22 ;  /* 0x000000161717723e */ /* 0x020fe200000010ff */
[----:B------:R-:W-:-:S02]  /*07d0*/  HMUL2.BF16_V2 R22, R27.H0_H0, R27.H1_H1 ;  /* 0x3000001b1b167232 */ /* 0x000fc40000200800 */
[----:B------:R-:W4:Y:S02]  /*07e0*/  LDG.E R27, desc[UR12][R2.64+0x1c] ;  /* 0x00001c0c021b7981 */ /* 0x000f24000c1e1900 */
[----:B------:R-:W-:Y:S02]  /*07f0*/  HMUL2.BF16_V2 R24, R23.H0_H0, R23.H1_H1 ;  /* 0x3000001717187232 */ /* 0x000fe40000200800 */
[----:B------:R0:W5:Y:S01]  /*0800*/  LDG.E R23, desc[UR12][R2.64+0x18] ;  /* 0x0000180c02177981 */ /* 0x000162000c1e1900 */
[----:B------:R-:W-:-:S03]  /*0810*/  F2FP.BF16.F32.PACK_AB R17, R17, R18 ;  /* 0x000000121111723e */ /* 0x000fc600000010ff */
[----:B------:R1:W5:Y:S02]  /*0820*/  LDG.E R18, desc[UR12][R4.64+0x18] ;  /* 0x0000180c04127981 */ /* 0x000364000c1e1900 */
[----:B------:R-:W-:Y:S01]  /*0830*/  HMUL2.BF16_V2 R17, R17.H0_H0, R17.H1_H1 ;  /* 0x3000001111117232 */ /* 0x000fe20000200800 */
[----:B------:R-:W-:-:S04]  /*0840*/  SHF.L.U32 R24, R24, 0x10, RZ ;  /* 0x0000001018187819 */ /* 0x000fc800000006ff */
[----:B0-----:R-:W-:Y:S01]  /*0850*/  PRMT R2, R17, 0x7610, R2 ;  /* 0x0000761011027816 */ /* 0x001fe20000000002 */
[----:B------:R-:W-:Y:S01]  /*0860*/  VIADD R14, R14, 0x10 ;  /* 0x000000100e0e7836 */ /* 0x000fe20000000000 */
[----:B--2---:R-:W-:Y:S02]  /*0870*/  F2FP.BF16.F32.PACK_AB R16, R16, R19 ;  /* 0x000000131010723e */ /* 0x004fe400000010ff */
[----:B------:R-:W-:Y:S01]  /*0880*/  SHF.L.U32 R19, R22, 0x10, RZ ;  /* 0x0000001016137819 */ /* 0x000fe200000006ff */
[----:B------:R-:W-:Y:S02]  /*0890*/  IMAD.U32 R2, R2, 0x10000, RZ ;  /* 0x0001000002027824 */ /* 0x000fe400078e00ff */
[----:B------:R-:W-:Y:S02]  /*08a0*/  HMUL2.BF16_V2 R3, R16.H0_H0, R16.H1_H1 ;  /* 0x3000001010037232 */ /* 0x000fe40000200800 */
[----:B------:R-:W-:-:S04]  /*08b0*/  FADD R19, R26, R19 ;  /* 0x000000131a137221 */ /* 0x000fc80000000000 */
[----:B------:R-:W-:Y:S01]  /*08c0*/  FADD R19, R19, R24 ;  /* 0x0000001813137221 */ /* 0x000fe20000000000 */
[----:B------:R-:W-:Y:S02]  /*08d0*/  SHF.L.U32 R3, R3, 0x10, RZ ;  /* 0x0000001003037819 */ /* 0x000fe400000006ff */
[----:B------:R-:W-:Y:S01]  /*08e0*/  ISETP.NE.AND P1, PT, R14, RZ, PT ;  /* 0x000000ff0e00720c */ /* 0x000fe20003f25270 */
[----:B------:R-:W-:-:S04]  /*08f0*/  FADD R2, R19, R2 ;  /* 0x0000000213027221 */ /* 0x000fc80000000000 */
[----:B------:R-:W-:Y:S01]  /*0900*/  FADD R2, R2, R3 ;  /* 0x0000000302027221 */ /* 0x000fe20000000000 */
[----:B------:R-:W-:Y:S01]  /*0910*/  VIADD R15, R15, 0x10 ;  /* 0x000000100f0f7836 */ /* 0x000fe20000000000 */
[----:B------:R-:W-:Y:S02]  /*0920*/  IADD3 R13, PT, PT, R13, 0x10, RZ ;  /* 0x000000100d0d7810 */ /* 0x000fe40007ffe0ff */
[----:B---3--:R-:W-:Y:S02]  /*0930*/  F2FP.BF16.F32.PACK_AB R25, R28, R25 ;  /* 0x000000191c19723e */ /* 0x008fe400000010ff */
[----:B----4-:R-:W-:-:S03]  /*0940*/  F2FP.BF16.F32.PACK_AB R27, R29, R27 ;  /* 0x0000001b1d1b723e */ /* 0x010fc600000010ff */
[----:B-1----:R-:W-:Y:S01]  /*0950*/  HMUL2.BF16_V2 R4, R25.H0_H0, R25.H1_H1 ;  /* 0x3000001919047232 */ /* 0x002fe20000200800 */
[----:B-----5:R-:W-:Y:S01]  /*0960*/  F2FP.BF16.F32.PACK_AB R18, R18, R23 ;  /* 0x000000171212723e */ /* 0x020fe200000010ff */
[----:B------:R-:W-:-:S03]  /*0970*/  HMUL2.BF16_V2 R27, R27.H0_H0, R27.H1_H1 ;  /* 0x3000001b1b1b7232 */ /* 0x000fc60000200800 */
[----:B------:R-:W-:Y:S01]  /*0980*/  SHF.L.U32 R5, R4, 0x10, RZ ;  /* 0x0000001004057819 */ /* 0x000fe200000006ff */
[----:B------:R-:W-:Y:S01]  /*0990*/  HMUL2.BF16_V2 R16, R18.H0_H0, R18.H1_H1 ;  /* 0x3000001212107232 */ /* 0x000fe20000200800 */
[----:B------:R-:W-:-:S03]  /*09a0*/  PRMT R4, R27, 0x7610, R4 ;  /* 0x000076101b047816 */ /* 0x000fc60000000004 */
[----:B------:R-:W-:Y:S01]  /*09b0*/  FADD R2, R2, R5 ;  /* 0x0000000502027221 */ /* 0x000fe20000000000 */
[----:B------:R-:W-:Y:S02]  /*09c0*/  SHF.L.U32 R3, R16, 0x10, RZ ;  /* 0x0000001010037819 */ /* 0x000fe400000006ff */
[----:B------:R-:W-:-:S03]  /*09d0*/  SHF.L.U32 R5, R4, 0x10, RZ ;  /* 0x0000001004057819 */ /* 0x000fc600000006ff */
[----:B------:R-:W-:-:S04]  /*09e0*/  FADD R2, R2, R3 ;  /* 0x0000000302027221 */ /* 0x000fc80000000000 */
[----:B------:R-:W-:Y:S01]  /*09f0*/  FADD R16, R2, R5 ;  /* 0x0000000502107221 */ /* 0x000fe20000000000 */
[----:B------:R-:W-:Y:S06]  /*0a00*/  @P1 BRA `(.L_x_2) ;  /* 0xfffffff800481947 */ /* 0x000fec000383ffff */
[----:B------:R-:W-:-:S07]  /*0a10*/  MOV R13, R8 ;  /* 0x00000008000d7202 */ /* 0x000fce0000000f00 */
.L_x_1:
[----:B------:R-:W-:-:S13]  /*0a20*/  ISETP.NE.AND P1, PT, R20, RZ, PT ;  /* 0x000000ff1400720c */ /* 0x000fda0003f25270 */
[----:B------:R-:W-:Y:S05]  /*0a30*/  @!P1 BRA `(.L_x_3) ;  /* 0x0000000400fc9947 */ /* 0x000fea0003800000 */
[----:B------:R-:W-:Y:S01]  /*0a40*/  VIADD R2, R20, 0xffffffff ;  /* 0xffffffff14027836 */ /* 0x000fe20000000000 */
[----:B------:R-:W-:-:S04]  /*0a50*/  ISETP.NE.AND P2, PT, R21, RZ, PT ;  /* 0x000000ff1500720c */ /* 0x000fc80003f45270 */
[----:B------:R-:W-:-:S13]  /*0a60*/  ISETP.GE.U32.AND P1, PT, R2, 0x7, PT ;  /* 0x000000070200780c */ /* 0x000fda0003f26070 */
[----:B------:R-:W-:Y:S05]  /*0a70*/  @!P1 BRA `(.L_x_4) ;  /* 0x0000000000e89947 */ /* 0x000fea0003800000 */
[----:B------:R-:W0:Y:S01]  /*0a80*/  LDC.64 R2, c[0x0][0x380] ;  /* 0x0000e000ff027b82 */ /* 0x000e220000000a00 */
[-C--:B------:R-:W-:Y:S02]  /*0a90*/  IADD3 R15, PT, PT, R11, R13.reuse, RZ ;  /* 0x0000000d0b0f7210 */ /* 0x080fe40007ffe0ff */
[----:B------:R-:W-:-:S05]  /*0aa0*/  IADD3 R17, PT, PT, R12, R13, RZ ;  /* 0x0000000d0c117210 */ /* 0x000fca0007ffe0ff */
[----:B------:R-:W1:Y:S01]  /*0ab0*/  LDC.64 R4, c[0x0][0x388] ;  /* 0x0000e200ff047b82 */ /* 0x000e620000000a00 */
[----:B0-----:R-:W-:-:S05]  /*0ac0*/  IMAD.WIDE R2, R15, 0x4, R2 ;  /* 0x000000040f027825 */ /* 0x001fca00078e0202 */
[----:B------:R-:W2:Y:S01]  /*0ad0*/  LDG.E R14, desc[UR12][R2.64] ;  /* 0x0000000c020e7981 */ /* 0x000ea2000c1e1900 */
[----:B-1----:R-:W-:-:S03]  /*0ae0*/  IMAD.WIDE R4, R17, 0x4, R4 ;  /* 0x0000000411047825 */ /* 0x002fc600078e0204 */
[----:B------:R-:W3:Y:S04]  /*0af0*/  LDG.E R24, desc[UR12][R2.64+0x4] ;  /* 0x0000040c02187981 */ /* 0x000ee8000c1e1900 */
[----:B------:R-:W2:Y:S04]  /*0b00*/  LDG.E R15, desc[UR12][R4.64] ;  /* 0x0000000c040f7981 */ /* 0x000ea8000c1e1900 */
[----:B------:R-:W3:Y:S04]  /*0b10*/  LDG.E R23, desc[UR12][R4.64+0x4] ;  /* 0x0000040c04177981 */ /* 0x000ee8000c1e1900 */
[----:B------:R-:W4:Y:S04]  /*0b20*/  LDG.E R19, desc[UR12][R2.64+0x8] ;  /* 0x0000080c02137981 */ /* 0x000f28000c1e1900 */
[----:B------:R-:W4:Y:S04]  /*0b30*/  LDG.E R22, desc[UR12][R4.64+0x8] ;  /* 0x0000080c04167981 */ /* 0x000f28000c1e1900 */
[----:B------:R-:W5:Y:S04]  /*0b40*/  LDG.E R18, desc[UR12][R2.64+0xc] ;  /* 0x00000c0c02127981 */ /* 0x000f68000c1e1900 */
[----:B------:R-:W5:Y:S04]  /*0b50*/  LDG.E R27, desc[UR12][R4.64+0xc] ;  /* 0x00000c0c041b7981 */ /* 0x000f68000c1e1900 */
[----:B------:R-:W5:Y:S04]  /*0b60*/  LDG.E R17, desc[UR12][R2.64+0x10] ;  /* 0x0000100c02117981 */ /* 0x000f68000c1e1900 */
[----:B------:R-:W5:Y:S04]  /*0b70*/  LDG.E R26, desc[UR12][R4.64+0x10] ;  /* 0x0000100c041a7981 */ /* 0x000f68000c1e1900 */
[----:B------:R-:W5:Y:S01]  /*0b80*/  LDG.E R25, desc[UR12][R2.64+0x1c] ;  /* 0x00001c0c02197981 */ /* 0x000f62000c1e1900 */
[----:B--2---:R-:W-:-:S03]  /*0b90*/  F2FP.BF16.F32.PACK_AB R14, R15, R14 ;  /* 0x0000000e0f0e723e */ /* 0x004fc600000010ff */
[----:B------:R-:W2:Y:S02]  /*0ba0*/  LDG.E R15, desc[UR12][R2.64+0x14] ;  /* 0x0000140c020f7981 */ /* 0x000ea4000c1e1900 */
[----:B------:R-:W-:Y:S01]  /*0bb0*/  HMUL2.BF16_V2 R14, R14.H0_H0, R14.H1_H1 ;  /* 0x3000000e0e0e7232 */ /* 0x000fe20000200800 */
[----:B---3--:R-:W-:Y:S02]  /*0bc0*/  F2FP.BF16.F32.PACK_AB R23, R23, R24 ;  /* 0x000000181717723e */ /* 0x008fe400000010ff */
[----:B------:R-:W2:Y:S02]  /*0bd0*/  LDG.E R24, desc[UR12][R4.64+0x14] ;  /* 0x0000140c04187981 */ /* 0x000ea4000c1e1900 */
[----:B------:R-:W-:Y:S02]  /*0be0*/  IMAD.U32 R29, R14, 0x10000, RZ ;  /* 0x000100000e1d7824 */ /* 0x000fe400078e00ff */
[----:B------:R4:W3:Y:S02]  /*0bf0*/  LDG.E R14, desc[UR12][R2.64+0x18] ;  /* 0x0000180c020e7981 */ /* 0x0008e4000c1e1900 */
[----:B----4-:R-:W-:-:S02]  /*0c00*/  F2FP.BF16.F32.PACK_AB R3, R22, R19 ;  /* 0x000000131603723e */ /* 0x010fc400000010ff */
[----:B------:R-:W3:Y:S04]  /*0c10*/  LDG.E R19, desc[UR12][R4.64+0x18] ;  /* 0x0000180c04137981 */ /* 0x000ee8000c1e1900 */
[----:B------:R0:W4:Y:S01]  /*0c20*/  LDG.E R22, desc[UR12][R4.64+0x1c] ;  /* 0x00001c0c04167981 */ /* 0x000122000c1e1900 */
[----:B------:R-:W-:Y:S01]  /*0c30*/  HMUL2.BF16_V2 R23, R23.H0_H0, R23.H1_H1 ;  /* 0x3000001717177232 */ /* 0x000fe20000200800 */
[----:B-----5:R-:W-:Y:S01]  /*0c40*/  F2FP.BF16.F32.PACK_AB R18, R27, R18 ;  /* 0x000000121b12723e */ /* 0x020fe200000010ff */
[----:B------:R-:W-:Y:S02]  /*0c50*/  HMUL2.BF16_V2 R2, R3.H0_H0, R3.H1_H1 ;  /* 0x3000000303027232 */ /* 0x000fe40000200800 */
[----:B------:R-:W-:Y:S01]  /*0c60*/  FADD R16, R16, R29 ;  /* 0x0000001d10107221 */ /* 0x000fe20000000000 */
[----:B------:R-:W-:-:S02]  /*0c70*/  SHF.L.U32 R23, R23, 0x10, RZ ;  /* 0x0000001017177819 */ /* 0x000fc400000006ff */
[----:B------:R-:W-:Y:S02]  /*0c80*/  F2FP.BF16.F32.PACK_AB R17, R26, R17 ;  /* 0x000000111a11723e */ /* 0x000fe400000010ff */
[----:B------:R-:W-:Y:S01]  /*0c90*/  SHF.L.U32 R3, R2, 0x10, RZ ;  /* 0x0000001002037819 */ /* 0x000fe200000006ff */
[----:B------:R-:W-:Y:S02]  /*0ca0*/  HMUL2.BF16_V2 R2, R18.H0_H0, R18.H1_H1 ;  /* 0x3000001212027232 */ /* 0x000fe40000200800 */
[----:B------:R-:W-:Y:S01]  /*0cb0*/  FADD R16, R16, R23 ;  /* 0x0000001710107221 */ /* 0x000fe20000000000 */
[----:B0-----:R-:W-:-:S03]  /*0cc0*/  HMUL2.BF16_V2 R4, R17.H0_H0, R17.H1_H1 ;  /* 0x3000001111047232 */ /* 0x001fc60000200800 */
[----:B------:R-:W-:Y:S01]  /*0cd0*/  FADD R3, R16, R3 ;  /* 0x0000000310037221 */ /* 0x000fe20000000000 */
[----:B------:R-:W-:Y:S01]  /*0ce0*/  IMAD.U32 R2, R2, 0x10000, RZ ;  /* 0x0001000002027824 */ /* 0x000fe200078e00ff */
[----:B------:R-:W-:-:S03]  /*0cf0*/  SHF.L.U32 R5, R4, 0x10, RZ ;  /* 0x0000001004057819 */ /* 0x000fc600000006ff */
[----:B------:R-:W-:-:S04]  /*0d00*/  FADD R2, R3, R2 ;  /* 0x0000000203027221 */ /* 0x000fc80000000000 */
[----:B------:R-:W-:Y:S01]  /*0d10*/  FADD R2, R2, R5 ;  /* 0x0000000502027221 */ /* 0x000fe20000000000 */
[----:B------:R-:W-:Y:S02]  /*0d20*/  IADD3 R13, PT, PT, R13, 0x8, RZ ;  /* 0x000000080d0d7810 */ /* 0x000fe40007ffe0ff */
[----:B--2---:R-:W-:-:S05]  /*0d30*/  F2FP.BF16.F32.PACK_AB R15, R24, R15 ;  /* 0x0000000f180f723e */ /* 0x004fca00000010ff */
[----:B------:R-:W-:Y:S01]  /*0d40*/  HMUL2.BF16_V2 R15, R15.H0_H0, R15.H1_H1 ;  /* 0x3000000f0f0f7232 */ /* 0x000fe20000200800 */
[----:B---3--:R-:W-:Y:S02]  /*0d50*/  F2FP.BF16.F32.PACK_AB R14, R19, R14 ;  /* 0x0000000e130e723e */ /* 0x008fe400000010ff */
[----:B----4-:R-:W-:-:S03]  /*0d60*/  F2FP.BF16.F32.PACK_AB R22, R22, R25 ;  /* 0x000000191616723e */ /* 0x010fc600000010ff */
[----:B------:R-:W-:Y:S01]  /*0d70*/  HMUL2.BF16_V2 R16, R14.H0_H0, R14.H1_H1 ;  /* 0x3000000e0e107232 */ /* 0x000fe20000200800 */
[----:B------:R-:W-:Y:S01]  /*0d80*/  PRMT R14, R15, 0x7610, R14 ;  /* 0x000076100f0e7816 */ /* 0x000fe2000000000e */
[----:B------:R-:W-:-:S03]  /*0d90*/  HMUL2.BF16_V2 R22, R22.H0_H0, R22.H1_H1 ;  /* 0x3000001616167232 */ /* 0x000fc60000200800 */
[----:B------:R-:W-:Y:S02]  /*0da0*/  PRMT R4, R16, 0x7610, R4 ;  /* 0x0000761010047816 */ /* 0x000fe40000000004 */
[----:B------:R-:W-:Y:S02]  /*0db0*/  SHF.L.U32 R3, R14, 0x10, RZ ;  /* 0x000000100e037819 */ /* 0x000fe400000006ff */
[----:B------:R-:W-:Y:S02]  /*0dc0*/  PRMT R14, R22, 0x7610, R14 ;  /* 0x00007610160e7816 */ /* 0x000fe4000000000e */
[----:B------:R-:W-:Y:S01]  /*0dd0*/  SHF.L.U32 R5, R4, 0x10, RZ ;  /* 0x0000001004057819 */ /* 0x000fe200000006ff */
[----:B------:R-:W-:Y:S02]  /*0de0*/  FADD R2, R2, R3 ;  /* 0x0000000302027221 */ /* 0x000fe40000000000 */
[----:B------:R-:W-:Y:S02]  /*0df0*/  IMAD.U32 R3, R14, 0x10000, RZ ;  /* 0x000100000e037824 */ /* 0x000fe400078e00ff */
[----:B------:R-:W-:-:S04]  /*0e00*/  FADD R2, R2, R5 ;  /* 0x0000000502027221 */ /* 0x000fc80000000000 */
[----:B------:R-:W-:-:S07]  /*0e10*/  FADD R16, R2, R3 ;  /* 0x0000000302107221 */ /* 0x000fce0000000000 */
.L_x_4:
[----:B------:R-:W-:Y:S05]  /*0e20*/  @!P2 BRA `(.L_x_3) ;  /* 0x000000040000a947 */ /* 0x000fea0003800000 */
[----:B------:R-:W-:Y:S02]  /*0e30*/  IADD3 R2, PT, PT, R21, -0x1, RZ ;  /* 0xffffffff15027810 */ /* 0x000fe40007ffe0ff */
[----:B------:R-:W-:Y:S02]  /*0e40*/  ISETP.NE.AND P2, PT, R9, RZ, PT ;  /* 0x000000ff0900720c */ /* 0x000fe40003f45270 */
[----:B------:R-:W-:-:S13]  /*0e50*/  ISETP.GE.U32.AND P1, PT, R2, 0x3, PT ;  /* 0x000000030200780c */ /* 0x000fda0003f26070 */
[----:B------:R-:W-:Y:S05]  /*0e60*/  @!P1 BRA `(.L_x_5) ;  /* 0x00000000007c9947 */ /* 0x000fea0003800000 */
[----:B------:R-:W0:Y:S01]  /*0e70*/  LDC.64 R4, c[0x0][0x380] ;  /* 0x0000e000ff047b82 */ /* 0x000e220000000a00 */
[----:B------:R-:W-:Y:S01]  /*0e80*/  IADD3 R15, PT, PT, R11, R13, RZ ;  /* 0x0000000d0b0f7210 */ /* 0x000fe20007ffe0ff */
[----:B------:R-:W-:-:S06]  /*0e90*/  IMAD.IADD R17, R12, 0x1, R13 ;  /* 0x000000010c117824 */ /* 0x000fcc00078e020d */
[----:B------:R-:W1:Y:S01]  /*0ea0*/  LDC.64 R2, c[0x0][0x388] ;  /* 0x0000e200ff027b82 */ /* 0x000e620000000a00 */
[----:B0-----:R-:W-:-:S05]  /*0eb0*/  IMAD.WIDE R4, R15, 0x4, R4 ;  /* 0x000000040f047825 */ /* 0x001fca00078e0204 */
[----:B------:R-:W2:Y:S01]  /*0ec0*/  LDG.E R14, desc[UR12][R4.64] ;  /* 0x0000000c040e7981 */ /* 0x000ea2000c1e1900 */
[----:B-1----:R-:W-:-:S03]  /*0ed0*/  IMAD.WIDE R2, R17, 0x4, R2 ;  /* 0x0000000411027825 */ /* 0x002fc600078e0202 */
[----:B------:R-:W3:Y:S04]  /*0ee0*/  LDG.E R19, desc[UR12][R4.64+0x8] ;  /* 0x0000080c04137981 */ /* 0x000ee8000c1e1900 */
[----:B------:R-:W2:Y:S04]  /*0ef0*/  LDG.E R15, desc[UR12][R2.64] ;  /* 0x0000000c020f7981 */ /* 0x000ea8000c1e1900 */
[----:B------:R-:W4:Y:S04]  /*0f00*/  LDG.E R17, desc[UR12][R4.64+0x4] ;  /* 0x0000040c04117981 */ /* 0x000f28000c1e1900 */
[----:B------:R-:W4:Y:S04]  /*0f10*/  LDG.E R18, desc[UR12][R2.64+0x4] ;  /* 0x0000040c02127981 */ /* 0x000f28000c1e1900 */
[----:B------:R-:W3:Y:S04]  /*0f20*/  LDG.E R22, desc[UR12][R2.64+0x8] ;  /* 0x0000080c02167981 */ /* 0x000ee8000c1e1900 */
[----:B------:R0:W5:Y:S04]  /*0f30*/  LDG.E R23, desc[UR12][R4.64+0xc] ;  /* 0x00000c0c04177981 */ /* 0x000168000c1e1900 */
[----:B------:R1:W5:Y:S01]  /*0f40*/  LDG.E R24, desc[UR12][R2.64+0xc] ;  /* 0x00000c0c02187981 */ /* 0x000362000c1e1900 */
[----:B------:R-:W-:-:S02]  /*0f50*/  IADD3 R13, PT, PT, R13, 0x4, RZ ;  /* 0x000000040d0d7810 */ /* 0x000fc40007ffe0ff */
[----:B--2---:R-:W-:-:S05]  /*0f60*/  F2FP.BF16.F32.PACK_AB R14, R15, R14 ;  /* 0x0000000e0f0e723e */ /* 0x004fca00000010ff */
[----:B------:R-:W-:Y:S01]  /*0f70*/  HMUL2.BF16_V2 R14, R14.H0_H0, R14.H1_H1 ;  /* 0x3000000e0e0e7232 */ /* 0x000fe20000200800 */
[----:B----4-:R-:W-:-:S04]  /*0f80*/  F2FP.BF16.F32.PACK_AB R17, R18, R17 ;  /* 0x000000111211723e */ /* 0x010fc800000010ff */
[----:B0-----:R-:W-:Y:S02]  /*0f90*/  SHF.L.U32 R5, R14, 0x10, RZ ;  /* 0x000000100e057819 */ /* 0x001fe400000006ff */
[----:B---3--:R-:W-:Y:S01]  /*0fa0*/  F2FP.BF16.F32.PACK_AB R19, R22, R19 ;  /* 0x000000131613723e */ /* 0x008fe200000010ff */
[----:B------:R-:W-:Y:S02]  /*0fb0*/  HMUL2.BF16_V2 R15, R17.H0_H0, R17.H1_H1 ;  /* 0x30000011110f7232 */ /* 0x000fe40000200800 */
[----:B------:R-:W-:Y:S02]  /*0fc0*/  FADD R5, R16, R5 ;  /* 0x0000000510057221 */ /* 0x000fe40000000000 */
[----:B-1----:R-:W-:Y:S01]  /*0fd0*/  HMUL2.BF16_V2 R3, R19.H0_H0, R19.H1_H1 ;  /* 0x3000001313037232 */ /* 0x002fe20000200800 */
[----:B------:R-:W-:Y:S02]  /*0fe0*/  SHF.L.U32 R2, R15, 0x10, RZ ;  /* 0x000000100f027819 */ /* 0x000fe400000006ff */
[----:B-----5:R-:W-:-:S02]  /*0ff0*/  F2FP.BF16.F32.PACK_AB R23, R24, R23 ;  /* 0x000000171817723e */ /* 0x020fc400000010ff */
[----:B------:R-:W-:Y:S01]  /*1000*/  SHF.L.U32 R3, R3, 0x10, RZ ;  /* 0x0000001003037819 */ /* 0x000fe200000006ff */
[----:B------:R-:W-:Y:S02]  /*1010*/  FADD R2, R5, R2 ;  /* 0x0000000205027221 */ /* 0x000fe40000000000 */
[----:B------:R-:W-:Y:S02]  /*1020*/  HMUL2.BF16_V2 R4, R23.H0_H0, R23.H1_H1 ;  /* 0x3000001717047232 */ /* 0x000fe40000200800 */
[----:B------:R-:W-:-:S03]  /*1030*/  FADD R2, R2, R3 ;  /* 0x0000000302027221 */ /* 0x000fc60000000000 */
[----:B------:R-:W-:-:S04]  /*1040*/  IMAD.U32 R5, R4, 0x10000, RZ ;  /* 0x0001000004057824 */ /* 0x000fc800078e00ff */
[----:B------:R-:W-:-:S07]  /*1050*/  FADD R16, R2, R5 ;  /* 0x0000000502107221 */ /* 0x000fce0000000000 */
.L_x_5:
[----:B------:R-:W-:Y:S05]  /*1060*/  @!P2 BRA `(.L_x_3) ;  /* 0x000000000070a947 */ /* 0x000fea0003800000 */
[----:B------:R-:W0:Y:S01]  /*1070*/  LDC.64 R4, c[0x0][0x380] ;  /* 0x0000e000ff047b82 */ /* 0x000e220000000a00 */
[-C--:B------:R-:W-:Y:S02]  /*1080*/  IADD3 R11, PT, PT, R11, R13.reuse, RZ ;  /* 0x0000000d0b0b7210 */ /* 0x080fe40007ffe0ff */
[----:B------:R-:W-:-:S05]  /*1090*/  IADD3 R13, PT, PT, R12, R13, RZ ;  /* 0x0000000d0c0d7210 */ /* 0x000fca0007ffe0ff */
[----:B------:R-:W1:Y:S01]  /*10a0*/  LDC.64 R2, c[0x0][0x388] ;  /* 0x0000e200ff027b82 */ /* 0x000e620000000a00 */
[----:B0-----:R-:W-:-:S05]  /*10b0*/  IMAD.WIDE R4, R11, 0x4, R4 ;  /* 0x000000040b047825 */ /* 0x001fca00078e0204 */
[----:B------:R-:W2:Y:S01]  /*10c0*/  LDG.E R11, desc[UR12][R4.64] ;  /* 0x0000000c040b7981 */ /* 0x000ea2000c1e1900 */
[----:B-1----:R-:W-:-:S05]  /*10d0*/  IMAD.WIDE R2, R13, 0x4, R2 ;  /* 0x000000040d027825 */ /* 0x002fca00078e0202 */
[----:B------:R-:W2:Y:S01]  /*10e0*/  LDG.E R12, desc[UR12][R2.64] ;  /* 0x0000000c020c7981 */ /* 0x000ea2000c1e1900 */
[----:B------:R-:W-:Y:S02]  /*10f0*/  ISETP.NE.AND P1, PT, R9, 0x1, PT ;  /* 0x000000010900780c */ /* 0x000fe40003f25270 */
[----:B--2---:R-:W-:-:S05]  /*1100*/  F2FP.BF16.F32.PACK_AB R11, R12, R11 ;  /* 0x0000000b0c0b723e */ /* 0x004fca00000010ff */
[----:B------:R-:W-:-:S05]  /*1110*/  HMUL2.BF16_V2 R11, R11.H0_H0, R11.H1_H1 ;  /* 0x3000000b0b0b7232 */ /* 0x000fca0000200800 */
[----:B------:R-:W-:-:S04]  /*1120*/  IMAD.U32 R11, R11, 0x10000, RZ ;  /* 0x000100000b0b7824 */ /* 0x000fc800078e00ff */
[----:B------:R-:W-:Y:S01]  /*1130*/  FADD R16, R16, R11 ;  /* 0x0000000b10107221 */ /* 0x000fe20000000000 */
[----:B------:R-:W-:Y:S06]  /*1140*/  @!P1 BRA `(.L_x_3) ;  /* 0x0000000000389947 */ /* 0x000fec0003800000 */
[----:B------:R-:W-:Y:S01]  /*1150*/  ISETP.NE.AND P1, PT, R9, 0x2, PT ;  /* 0x000000020900780c */ /* 0x000fe20003f25270 */
[----:B------:R-:W2:Y:S04]  /*1160*/  LDG.E R11, desc[UR12][R4.64+0x4] ;  /* 0x0000040c040b7981 */ /* 0x000ea8000c1e1900 */
[----:B------:R-:W2:Y:S08]  /*1170*/  LDG.E R12, desc[UR12][R2.64+0x4] ;  /* 0x0000040c020c7981 */ /* 0x000eb0000c1e1900 */
[----:B------:R-:W3:Y:S04]  /*1180*/  @P1 LDG.E R13, desc[UR12][R4.64+0x8] ;  /* 0x0000080c040d1981 */ /* 0x000ee8000c1e1900 */
[----:B------:R-:W4:Y:S01]  /*1190*/  @P1 LDG.E R14, desc[UR12][R2.64+0x8] ;  /* 0x0000080c020e1981 */ /* 0x000f22000c1e1900 */
[----:B--2---:R-:W-:-:S05]  /*11a0*/  F2FP.BF16.F32.PACK_AB R11, R12, R11 ;  /* 0x0000000b0c0b723e */ /* 0x004fca00000010ff */
[----:B------:R-:W-:Y:S01]  /*11b0*/  HMUL2.BF16_V2 R11, R11.H0_H0, R11.H1_H1 ;  /* 0x3000000b0b0b7232 */ /* 0x000fe20000200800 */
[----:B---3--:R-:W-:-:S04]  /*11c0*/  @P1 F2FP.BF16.F32.PACK_AB R13, RZ, R13 ;  /* 0x0000000dff0d123e */ /* 0x008fc800000010ff */
[----:B------:R-:W-:Y:S02]  /*11d0*/  SHF.L.U32 R11, R11, 0x10, RZ ;  /* 0x000000100b0b7819 */ /* 0x000fe400000006ff */
[----:B----4-:R-:W-:-:S03]  /*11e0*/  @P1 F2FP.BF16.F32.PACK_AB R14, RZ, R14 ;  /* 0x0000000eff0e123e */ /* 0x010fc600000010ff */
[----:B------:R-:W-:Y:S02]  /*11f0*/  FADD R16, R16, R11 ;  /* 0x0000000b10107221 */ /* 0x000fe40000000000 */
[----:B------:R-:W-:-:S05]  /*1200*/  @P1 HMUL2.BF16_V2 R12, R13.H0_H0, R14.H0_H0 ;  /* 0x2000000e0d0c1232 */ /* 0x000fca0000200800 */
[----:B------:R-:W-:-:S05]  /*1210*/  @P1 SHF.L.U32 R13, R12, 0x10, RZ ;  /* 0x000000100c0d1819 */ /* 0x000fca00000006ff */
[----:B------:R-:W-:-:S07]  /*1220*/  @P1 FADD R16, R16, R13 ;  /* 0x0000000d10101221 */ /* 0x000fce0000000000 */
.L_x_3:
[----:B------:R-:W-:Y:S05]  /*1230*/  @P0 BRA `(.L_x_6) ;  /* 0xffffffec00fc0947 */ /* 0x000fea000383ffff */
.L_x_0:
[----:B------:R-:W0:Y:S01]  /*1240*/  LDC.64 R2, c[0x0][0x390] ;  /* 0x0000e400ff027b82 */ /* 0x000e220000000a00 */
[----:B------:R-:W1:Y:S07]  /*1250*/  LDCU UR4, c[0x0][0x3ac] ;  /* 0x00007580ff0477ac */ /* 0x000e6e0008000800 */
[----:B------:R-:W2:Y:S01]  /*1260*/  LDC.64 R4, c[0x0][0x398] ;  /* 0x0000e600ff047b82 */ /* 0x000ea20000000a00 */
[----:B0-----:R-:W-:-:S06]  /*1270*/  IMAD.WIDE.U32 R2, R6, 0x4, R2 ;  /* 0x0000000406027825 */ /* 0x001fcc00078e0002 */
[----:B------:R-:W3:Y:S01]  /*1280*/  LDG.E R3, desc[UR12][R2.64] ;  /* 0x0000000c02037981 */ /* 0x000ee2000c1e1900 */
[----:B------:R-:W-:-:S04]  /*1290*/  IMAD R7, R0, UR9, R7 ;  /* 0x0000000900077c24 */ /* 0x000fc8000f8e0207 */
[----:B-1----:R-:W-:-:S04]  /*12a0*/  IMAD R7, R7, UR4, R6 ;  /* 0x0000000407077c24 */ /* 0x002fc8000f8e0206 */
[----:B--2---:R-:W-:-:S04]  /*12b0*/  IMAD.WIDE R4, R7, 0x4, R4 ;  /* 0x0000000407047825 */ /* 0x004fc800078e0204 */
[----:B---3--:R-:W-:-:S06]  /*12c0*/  FADD R16, R3, R16 ;  /* 0x0000001003107221 */ /* 0x008fcc0000000000 */
[----:B------:R-:W0:Y:S02]  /*12d0*/  F2F.BF16.F32 R16, R16 ;  /* 0x0000001000107304 */ /* 0x000e240000202000 */
[----:B0-----:R-:W-:-:S04]  /*12e0*/  SHF.L.U32 R0, R16, 0x10, RZ ;  /* 0x0000001010007819 */ /* 0x001fc800000006ff */
[----:B------:R-:W-:-:S05]  /*12f0*/  FMNMX R7, RZ, R0, !PT ;  /* 0x00000000ff077209 */ /* 0x000fca0007800000 */
[----:B------:R-:W-:Y:S01]  /*1300*/  STG.E desc[UR12][R4.64], R7 ;  /* 0x0000000704007986 */ /* 0x000fe2000c10190c */
[----:B------:R-:W-:Y:S05]  /*1310*/  EXIT ;  /* 0x000000000000794d */ /* 0x000fea0003800000 */
.L_x_7:
[----:B------:R-:W-:-:S00]  /*1320*/  BRA `(.L_x_7) ;  /* 0xfffffffc00fc7947 */ /* 0x000fc0000383ffff */
[----:B------:R-:W-:-:S00]  /*1330*/  NOP ;  /* 0x0000000000007918 */ /* 0x000fc00000000000 */
        /* <DEDUP_REMOVED lines=12> */
.L_x_8:


//--------------------- .nv.shared.reserved.0     --------------------------
	.section	.nv.shared.reserved.0,"aw",@nobits
	.weak		__nv_reservedSMEM_offset_0_alias
	.size		__nv_reservedSMEM_offset_0_alias, 0, 64
	.other		__nv_reservedSMEM_offset_0_alias,@"STO_CUDA_RESERVED_SHARED STV_DEFAULT"
__nv_reservedSMEM_offset_0_alias:
	.zero		0
	.zero		64


//--------------------- .nv.constant0._Z22conv1d_tbc_kernel_bf16PKfS0_S0_Pfiiiii --------------------------
	.section	.nv.constant0._Z22conv1d_tbc_kernel_bf16PKfS0_S0_Pfiiiii,"a",@progbits
	.sectionflags	@""
	.align	4
.nv.constant0._Z22conv1d_tbc_kernel_bf16PKfS0_S0_Pfiiiii:
	.zero		948


//--------------------- SYMBOLS --------------------------

	.type		.nv.reservedSmem.offset0,@object
	.size		.nv.reservedSmem.offset0,0x4
